	.headerflags	@"EF_CUDA_TEXMODE_UNIFIED EF_CUDA_64BIT_ADDRESS EF_CUDA_ACCELERATORS EF_CUDA_SM90 EF_CUDA_VIRTUAL_SM(EF_CUDA_SM90)"
	.elftype	@"ET_EXEC"


//--------------------- .nv.info                  --------------------------
	.section	.nv.info,"",@"SHT_CUDA_INFO"
	.align	4


	//----- nvinfo : EIATTR_REGCOUNT
	.align		4
        /*0000*/ 	.byte	0x04, 0x2f
        /*0002*/ 	.short	(.L_1 - .L_0)
	.align		4
.L_0:
        /*0004*/ 	.word	index@(triton_poi_fused_convolution_hardtanh_backward_2)
        /*0008*/ 	.word	0x0000000c


	//----- nvinfo : EIATTR_MIN_STACK_SIZE
	.align		4
.L_1:
        /*000c*/ 	.byte	0x04, 0x12
        /*000e*/ 	.short	(.L_3 - .L_2)
	.align		4
.L_2:
        /*0010*/ 	.word	index@(triton_poi_fused_convolution_hardtanh_backward_2)
        /*0014*/ 	.word	0x00000000


	//----- nvinfo : EIATTR_FRAME_SIZE
	.align		4
.L_3:
        /*0018*/ 	.byte	0x04, 0x11
        /*001a*/ 	.short	(.L_5 - .L_4)
	.align		4
.L_4:
        /*001c*/ 	.word	index@(triton_poi_fused_convolution_hardtanh_backward_2)
        /*0020*/ 	.word	0x00000000


	//----- nvinfo : EIATTR_MIN_STACK_SIZE
	.align		4
.L_5:
        /*0024*/ 	.byte	0x04, 0x12
        /*0026*/ 	.short	(.L_7 - .L_6)
	.align		4
.L_6:
        /*0028*/ 	.word	index@(triton_poi_fused_convolution_hardtanh_backward_2)
        /*002c*/ 	.word	0x00000000
.L_7:


//--------------------- .nv.info.triton_poi_fused_convolution_hardtanh_backward_2 --------------------------
	.section	.nv.info.triton_poi_fused_convolution_hardtanh_backward_2,"",@"SHT_CUDA_INFO"
	.sectionflags	@""
	.align	4


	//----- nvinfo : EIATTR_CUDA_API_VERSION
	.align		4
        /*0000*/ 	.byte	0x04, 0x37
        /*0002*/ 	.short	(.L_9 - .L_8)
.L_8:
        /*0004*/ 	.word	0x0000007c


	//----- nvinfo : EIATTR_KPARAM_INFO
	.align		4
.L_9:
        /*0008*/ 	.byte	0x04, 0x17
        /*000a*/ 	.short	(.L_11 - .L_10)
.L_10:
        /*000c*/ 	.word	0x00000000
        /*0010*/ 	.short	0x0003
        /*0012*/ 	.short	0x0018
        /*0014*/ 	.byte	0x00, 0xf0, 0x11, 0x00


	//----- nvinfo : EIATTR_KPARAM_INFO
	.align		4
.L_11:
        /*0018*/ 	.byte	0x04, 0x17
        /*001a*/ 	.short	(.L_13 - .L_12)
.L_12:
        /*001c*/ 	.word	0x00000000
        /*0020*/ 	.short	0x0002
        /*0022*/ 	.short	0x0010
        /*0024*/ 	.byte	0x00, 0xf4, 0x21, 0x00


	//----- nvinfo : EIATTR_KPARAM_INFO
	.align		4
.L_13:
        /*0028*/ 	.byte	0x04, 0x17
        /*002a*/ 	.short	(.L_15 - .L_14)
.L_14:
        /*002c*/ 	.word	0x00000000
        /*0030*/ 	.short	0x0001
        /*0032*/ 	.short	0x0008
        /*0034*/ 	.byte	0x00, 0xf4, 0x21, 0x00


	//----- nvinfo : EIATTR_KPARAM_INFO
	.align		4
.L_15:
        /*0038*/ 	.byte	0x04, 0x17
        /*003a*/ 	.short	(.L_17 - .L_16)
.L_16:
        /*003c*/ 	.word	0x00000000
        /*0040*/ 	.short	0x0000
        /*0042*/ 	.short	0x0000
        /*0044*/ 	.byte	0x00, 0xf4, 0x21, 0x00


	//----- nvinfo : EIATTR_SPARSE_MMA_MASK
	.align		4
.L_17:
        /*0048*/ 	.byte	0x03, 0x50
        /*004a*/ 	.short	0x0000


	//----- nvinfo : EIATTR_MAXREG_COUNT
	.align		4
        /*004c*/ 	.byte	0x03, 0x1b
        /*004e*/ 	.short	0x00ff


	//----- nvinfo : EIATTR_EXIT_INSTR_OFFSETS
	.align		4
        /*0050*/ 	.byte	0x04, 0x1c
        /*0052*/ 	.short	(.L_19 - .L_18)


	//   ....[0]....
.L_18:
        /*0054*/ 	.word	0x000001d0


	//   ....[1]....
        /*0058*/ 	.word	0x000001f0


	//----- nvinfo : EIATTR_REQNTID
	.align		4
.L_19:
        /*005c*/ 	.byte	0x04, 0x10
        /*005e*/ 	.short	(.L_21 - .L_20)
.L_20:
        /*0060*/ 	.word	0x00000080
        /*0064*/ 	.word	0x00000001
        /*0068*/ 	.word	0x00000001


	//----- nvinfo : EIATTR_CBANK_PARAM_SIZE
	.align		4
.L_21:
        /*006c*/ 	.byte	0x03, 0x19
        /*006e*/ 	.short	0x001c


	//----- nvinfo : EIATTR_PARAM_CBANK
	.align		4
        /*0070*/ 	.byte	0x04, 0x0a
        /*0072*/ 	.short	(.L_23 - .L_22)
	.align		4
.L_22:
        /*0074*/ 	.word	index@(.nv.constant0.triton_poi_fused_convolution_hardtanh_backward_2)
        /*0078*/ 	.short	0x0210
        /*007a*/ 	.short	0x001c


	//----- nvinfo : EIATTR_SW_WAR
	.align		4
.L_23:
        /*007c*/ 	.byte	0x04, 0x36
        /*007e*/ 	.short	(.L_25 - .L_24)
.L_24:
        /*0080*/ 	.word	0x00000008
.L_25:


//--------------------- .nv.callgraph             --------------------------
	.section	.nv.callgraph,"",@"SHT_CUDA_CALLGRAPH"
	.align	4
	.sectionentsize	8
	.align		4
        /*0000*/ 	.word	0x00000000
	.align		4
        /*0004*/ 	.word	0xffffffff
	.align		4
        /*0008*/ 	.word	0x00000000
	.align		4
        /*000c*/ 	.word	0xfffffffe
	.align		4
        /*0010*/ 	.word	0x00000000
	.align		4
        /*0014*/ 	.word	0xfffffffd
	.align		4
        /*0018*/ 	.word	0x00000000
	.align		4
        /*001c*/ 	.word	0xfffffffc


//--------------------- .text.triton_poi_fused_convolution_hardtanh_backward_2 --------------------------
	.section	.text.triton_poi_fused_convolution_hardtanh_backward_2,"ax",@progbits
	.align	128
        .global         triton_poi_fused_convolution_hardtanh_backward_2
        .type           triton_poi_fused_convolution_hardtanh_backward_2,@function
        .size           triton_poi_fused_convolution_hardtanh_backward_2,(.L_x_1 - triton_poi_fused_convolution_hardtanh_backward_2)
        .other          triton_poi_fused_convolution_hardtanh_backward_2,@"STO_CUDA_ENTRY STV_DEFAULT"
triton_poi_fused_convolution_hardtanh_backward_2:
.text.triton_poi_fused_convolution_hardtanh_backward_2:
[----:B------:R-:W0:Y:S02]  /*0000*/  LDC R1, c[0x0][0x28] ;  /* 0x00000a00ff017b82 */ /* 0x000e240000000800 */
[----:B------:R-:W1:Y:S01]  /*0010*/  S2R R0, SR_TID.X ;  /* 0x0000000000007919 */ /* 0x000e620000002100 */
[----:B------:R-:W2:Y:S01]  /*0020*/  LDC.64 R4, c[0x0][0x218] ;  /* 0x00008600ff047b82 */ /* 0x000ea20000000a00 */
[----:B------:R-:W-:Y:S01]  /*0030*/  ULDC.64 UR4, c[0x0][0x208] ;  /* 0x0000820000047ab9 */ /* 0x000fe20000000a00 */
[----:B------:R-:W-:Y:S01]  /*0040*/  ULDC.64 UR6, c[0x0][0x220] ;  /* 0x0000880000067ab9 */ /* 0x000fe20000000a00 */
[----:B------:R-:W3:Y:S01]  /*0050*/  S2R R7, SR_CTAID.X ;  /* 0x0000000000077919 */ /* 0x000ee20000002500 */
[----:B-1----:R-:W-:Y:S02]  /*0060*/  LOP3.LUT R0, R0, 0x7f, RZ, 0xc0, !PT ;  /* 0x0000007f00007812 */ /* 0x002fe400078ec0ff */
[----:B---3--:R-:W-:-:S03]  /*0070*/  SHF.R.S32.HI R2, RZ, 0x18, R7 ;  /* 0x00000018ff027819 */ /* 0x008fc60000011407 */
[----:B------:R-:W-:Y:S01]  /*0080*/  IMAD R7, R7, 0x80, R0 ;  /* 0x0000008007077824 */ /* 0x000fe200078e0200 */
[----:B------:R-:W-:Y:S02]  /*0090*/  SGXT R0, R2, 0x1 ;  /* 0x000000010200781a */ /* 0x000fe40000000200 */
[----:B------:R-:W1:Y:S02]  /*00a0*/  LDC.64 R2, c[0x0][0x210] ;  /* 0x00008400ff027b82 */ /* 0x000e640000000a00 */
[----:B------:R-:W-:Y:S02]  /*00b0*/  ISETP.GE.AND P1, PT, R7, 0x100, PT ;  /* 0x000001000700780c */ /* 0x000fe40003f26270 */
[----:B------:R-:W-:-:S04]  /*00c0*/  LEA.HI R0, R0, R7, RZ, 0x4 ;  /* 0x0000000700007211 */ /* 0x000fc800078f20ff */
[----:B------:R-:W-:-:S04]  /*00d0*/  SHF.R.S32.HI R0, RZ, 0x4, R0 ;  /* 0x00000004ff007819 */ /* 0x000fc80000011400 */
[----:B------:R-:W-:-:S04]  /*00e0*/  LEA.HI R6, R0, R0, RZ, 0x2 ;  /* 0x0000000000067211 */ /* 0x000fc800078f10ff */
[----:B------:R-:W-:-:S05]  /*00f0*/  LOP3.LUT R9, R6, 0xfffffffc, RZ, 0xc0, !PT ;  /* 0xfffffffc06097812 */ /* 0x000fca00078ec0ff */
[----:B------:R-:W-:Y:S02]  /*0100*/  IMAD.IADD R9, R0, 0x1, -R9 ;  /* 0x0000000100097824 */ /* 0x000fe400078e0a09 */
[----:B------:R-:W-:Y:S02]  /*0110*/  IMAD.MOV.U32 R0, RZ, RZ, RZ ;  /* 0x000000ffff007224 */ /* 0x000fe400078e00ff */
[----:B--2---:R-:W-:-:S04]  /*0120*/  IMAD.WIDE R4, R9, 0x4, R4 ;  /* 0x0000000409047825 */ /* 0x004fc800078e0204 */
[----:B------:R-:W-:Y:S02]  /*0130*/  IMAD.MOV.U32 R9, RZ, RZ, RZ ;  /* 0x000000ffff097224 */ /* 0x000fe400078e00ff */
[----:B-1----:R-:W-:-:S04]  /*0140*/  IMAD.WIDE R2, R7, 0x4, R2 ;  /* 0x0000000407027825 */ /* 0x002fc800078e0202 */
[----:B------:R-:W2:Y:S04]  /*0150*/  @!P1 LDG.E.EL R9, desc[UR4][R4.64] ;  /* 0x0000000404099981 */ /* 0x000ea8000c2e1900 */
[----:B------:R-:W2:Y:S01]  /*0160*/  @!P1 LDG.E R0, desc[UR4][R2.64] ;  /* 0x0000000402009981 */ /* 0x000ea2000c1e1900 */
[----:B------:R-:W-:-:S04]  /*0170*/  IADD3 R6, P2, R7, UR6, RZ ;  /* 0x0000000607067c10 */ /* 0x000fc8000ff5e0ff */
[----:B------:R-:W-:Y:S01]  /*0180*/  LEA.HI.X.SX32 R7, R7, UR7, 0x1, P2 ;  /* 0x0000000707077c11 */ /* 0x000fe200090f0eff */
[----:B--2---:R-:W-:-:S05]  /*0190*/  FADD R0, R9, R0 ;  /* 0x0000000009007221 */ /* 0x004fca0000000000 */
[----:B------:R-:W-:-:S04]  /*01a0*/  FSETP.GE.AND P0, PT, R0, 6, PT ;  /* 0x40c000000000780b */ /* 0x000fc80003f06000 */
[----:B------:R-:W-:-:S04]  /*01b0*/  FSETP.LE.OR P0, PT, R0, RZ, P0 ;  /* 0x000000ff0000720b */ /* 0x000fc80000703400 */
[----:B------:R-:W-:Y:S01]  /*01c0*/  SEL R9, RZ, 0x1, !P0 ;  /* 0x00000001ff097807 */ /* 0x000fe20004000000 */
[----:B------:R-:W-:Y:S08]  /*01d0*/  @P1 EXIT ;  /* 0x000000000000194d */ /* 0x000ff00003800000 */
[----:B------:R-:W-:Y:S01]  /*01e0*/  STG.E.U8 desc[UR4][R6.64], R9 ;  /* 0x0000000906007986 */ /* 0x000fe2000c101104 */
[----:B------:R-:W-:Y:S05]  /*01f0*/  EXIT ;  /* 0x000000000000794d */ /* 0x000fea0003800000 */
.L_x_0:
[----:B------:R-:W-:-:S00]  /*0200*/  BRA `(.L_x_0) ;  /* 0xfffffffc00fc7947 */ /* 0x000fc0000383ffff */
[----:B------:R-:W-:-:S00]  /*0210*/  NOP ;  /* 0x0000000000007918 */ /* 0x000fc00000000000 */
        /* <DEDUP_REMOVED lines=14> */
.L_x_1:


//--------------------- .nv.constant0.triton_poi_fused_convolution_hardtanh_backward_2 --------------------------
	.section	.nv.constant0.triton_poi_fused_convolution_hardtanh_backward_2,"a",@progbits
	.sectionflags	@""
	.align	4
.nv.constant0.triton_poi_fused_convolution_hardtanh_backward_2:
	.zero		556
